	.headerflags	@"EF_CUDA_TEXMODE_UNIFIED EF_CUDA_64BIT_ADDRESS EF_CUDA_SM86 EF_CUDA_VIRTUAL_SM(EF_CUDA_SM86)"
	.elftype	@"ET_EXEC"


//--------------------- .nv.info                  --------------------------
	.section	.nv.info,"",@"SHT_CUDA_INFO"
	.align	4


	//----- nvinfo : EIATTR_REGCOUNT
	.align		4
        /*0000*/ 	.byte	0x04, 0x2f
        /*0002*/ 	.short	(.L_2 - .L_1)
	.align		4
.L_1:
        /*0004*/ 	.word	index@(triton_)
        /*0008*/ 	.word	0x00000016


	//----- nvinfo : EIATTR_MIN_STACK_SIZE
	.align		4
.L_2:
        /*000c*/ 	.byte	0x04, 0x12
        /*000e*/ 	.short	(.L_4 - .L_3)
	.align		4
.L_3:
        /*0010*/ 	.word	index@(triton_)
        /*0014*/ 	.word	0x00000000


	//----- nvinfo : EIATTR_FRAME_SIZE
	.align		4
.L_4:
        /*0018*/ 	.byte	0x04, 0x11
        /*001a*/ 	.short	(.L_6 - .L_5)
	.align		4
.L_5:
        /*001c*/ 	.word	index@(triton_)
        /*0020*/ 	.word	0x00000000


	//----- nvinfo : EIATTR_MIN_STACK_SIZE
	.align		4
.L_6:
        /*0024*/ 	.byte	0x04, 0x12
        /*0026*/ 	.short	(.L_8 - .L_7)
	.align		4
.L_7:
        /*0028*/ 	.word	index@(triton_)
        /*002c*/ 	.word	0x00000000
.L_8:


//--------------------- .nv.info.triton_          --------------------------
	.section	.nv.info.triton_,"",@"SHT_CUDA_INFO"
	.sectionflags	@""
	.align	4


	//----- nvinfo : EIATTR_CUDA_API_VERSION
	.align		4
        /*0000*/ 	.byte	0x04, 0x37
        /*0002*/ 	.short	(.L_10 - .L_9)
.L_9:
        /*0004*/ 	.word	0x0000007c


	//----- nvinfo : EIATTR_SW2861232_WAR
	.align		4
.L_10:
        /*0008*/ 	.byte	0x01, 0x35
	.zero		2


	//----- nvinfo : EIATTR_PARAM_CBANK
	.align		4
        /*000c*/ 	.byte	0x04, 0x0a
        /*000e*/ 	.short	(.L_12 - .L_11)
	.align		4
.L_11:
        /*0010*/ 	.word	index@(.nv.constant0.triton_)
        /*0014*/ 	.short	0x0160
        /*0016*/ 	.short	0x0020


	//----- nvinfo : EIATTR_CBANK_PARAM_SIZE
	.align		4
.L_12:
        /*0018*/ 	.byte	0x03, 0x19
        /*001a*/ 	.short	0x0020


	//----- nvinfo : EIATTR_KPARAM_INFO
	.align		4
        /*001c*/ 	.byte	0x04, 0x17
        /*001e*/ 	.short	(.L_14 - .L_13)
.L_13:
        /*0020*/ 	.word	0x00000000
        /*0024*/ 	.short	0x0004
        /*0026*/ 	.short	0x001c
        /*0028*/ 	.byte	0x00, 0xf0, 0x11, 0x00


	//----- nvinfo : EIATTR_KPARAM_INFO
	.align		4
.L_14:
        /*002c*/ 	.byte	0x04, 0x17
        /*002e*/ 	.short	(.L_16 - .L_15)
.L_15:
        /*0030*/ 	.word	0x00000000
        /*0034*/ 	.short	0x0003
        /*0036*/ 	.short	0x0018
        /*0038*/ 	.byte	0x00, 0xf0, 0x11, 0x00


	//----- nvinfo : EIATTR_KPARAM_INFO
	.align		4
.L_16:
        /*003c*/ 	.byte	0x04, 0x17
        /*003e*/ 	.short	(.L_18 - .L_17)
.L_17:
        /*0040*/ 	.word	0x00000000
        /*0044*/ 	.short	0x0002
        /*0046*/ 	.short	0x0010
        /*0048*/ 	.byte	0x00, 0xf0, 0x21, 0x00


	//----- nvinfo : EIATTR_KPARAM_INFO
	.align		4
.L_18:
        /*004c*/ 	.byte	0x04, 0x17
        /*004e*/ 	.short	(.L_20 - .L_19)
.L_19:
        /*0050*/ 	.word	0x00000000
        /*0054*/ 	.short	0x0001
        /*0056*/ 	.short	0x0008
        /*0058*/ 	.byte	0x00, 0xf0, 0x21, 0x00


	//----- nvinfo : EIATTR_KPARAM_INFO
	.align		4
.L_20:
        /*005c*/ 	.byte	0x04, 0x17
        /*005e*/ 	.short	(.L_22 - .L_21)
.L_21:
        /*0060*/ 	.word	0x00000000
        /*0064*/ 	.short	0x0000
        /*0066*/ 	.short	0x0000
        /*0068*/ 	.byte	0x00, 0xf0, 0x21, 0x00


	//----- nvinfo : EIATTR_MAXREG_COUNT
	.align		4
.L_22:
        /*006c*/ 	.byte	0x03, 0x1b
        /*006e*/ 	.short	0x00ff


	//----- nvinfo : EIATTR_COOP_GROUP_MASK_REGIDS
	.align		4
        /*0070*/ 	.byte	0x04, 0x29
        /*0072*/ 	.short	(.L_24 - .L_23)


	//   ....[0]....
.L_23:
        /*0074*/ 	.word	0xffffffff


	//   ....[1]....
        /*0078*/ 	.word	0xffffffff


	//   ....[2]....
        /*007c*/ 	.word	0xffffffff


	//   ....[3]....
        /*0080*/ 	.word	0xffffffff


	//   ....[4]....
        /*0084*/ 	.word	0xffffffff


	//   ....[5]....
        /*0088*/ 	.word	0xffffffff


	//   ....[6]....
        /*008c*/ 	.word	0xffffffff


	//   ....[7]....
        /*0090*/ 	.word	0xffffffff


	//----- nvinfo : EIATTR_COOP_GROUP_INSTR_OFFSETS
	.align		4
.L_24:
        /*0094*/ 	.byte	0x04, 0x28
        /*0096*/ 	.short	(.L_26 - .L_25)


	//   ....[0]....
.L_25:
        /*0098*/ 	.word	0x00000200


	//   ....[1]....
        /*009c*/ 	.word	0x00000230


	//   ....[2]....
        /*00a0*/ 	.word	0x00000260


	//   ....[3]....
        /*00a4*/ 	.word	0x00000280


	//   ....[4]....
        /*00a8*/ 	.word	0x000002a0


	//   ....[5]....
        /*00ac*/ 	.word	0x00000310


	//   ....[6]....
        /*00b0*/ 	.word	0x00000330


	//   ....[7]....
        /*00b4*/ 	.word	0x00000350


	//----- nvinfo : EIATTR_EXIT_INSTR_OFFSETS
	.align		4
.L_26:
        /*00b8*/ 	.byte	0x04, 0x1c
        /*00ba*/ 	.short	(.L_28 - .L_27)


	//   ....[0]....
.L_27:
        /*00bc*/ 	.word	0x00000760


	//----- nvinfo : EIATTR_MAX_THREADS
	.align		4
.L_28:
        /*00c0*/ 	.byte	0x04, 0x05
        /*00c2*/ 	.short	(.L_30 - .L_29)
.L_29:
        /*00c4*/ 	.word	0x00000100
        /*00c8*/ 	.word	0x00000001
        /*00cc*/ 	.word	0x00000001
.L_30:


//--------------------- .nv.callgraph             --------------------------
	.section	.nv.callgraph,"",@"SHT_CUDA_CALLGRAPH"
	.align	4
	.sectionentsize	8
	.align		4
        /*0000*/ 	.word	0x00000000
	.align		4
        /*0004*/ 	.word	0xffffffff
	.align		4
        /*0008*/ 	.word	0x00000000
	.align		4
        /*000c*/ 	.word	0xfffffffe
	.align		4
        /*0010*/ 	.word	0x00000000
	.align		4
        /*0014*/ 	.word	0xfffffffd
	.align		4
        /*0018*/ 	.word	0x00000000
	.align		4
        /*001c*/ 	.word	0xfffffffc


//--------------------- .nv.rel.action            --------------------------
	.section	.nv.rel.action,"",@"SHT_CUDA_RELOCINFO"
	.align	8
	.sectionentsize	8
        /*0000*/ 	.byte	0x73, 0x00, 0x00, 0x00, 0x00, 0x00, 0x00, 0x00, 0x00, 0x00, 0x00, 0x11, 0x25, 0x00, 0x05, 0x36


//--------------------- .nv.constant4             --------------------------
	.section	.nv.constant4,"a",@progbits
	.align	8
	.align		8
.nv.constant4:
        /*0000*/ 	.dword	_$_str


//--------------------- .nv.constant0.triton_     --------------------------
	.section	.nv.constant0.triton_,"a",@progbits
	.sectionflags	@""
	.align	4
.nv.constant0.triton_:
	.zero		384


//--------------------- .text.triton_             --------------------------
	.section	.text.triton_,"ax",@progbits
	.sectionflags	@"SHF_BARRIERS=1"
	.sectioninfo	@"SHI_REGISTERS=22"
	.align	128
        .global         triton_
        .type           triton_,@function
        .size           triton_,(.L_x_1 - triton_)
        .other          triton_,@"STO_CUDA_ENTRY STV_DEFAULT"
triton_:
.text.triton_:
[----:B------:R-:W-:Y:S02]  /*0000*/  MOV R1, c[0x0][0x28] ;  /* 0x00000a0000017a02 */ /* 0x000fe40000000f00 */
[----:B------:R-:W0:Y:S01]  /*0010*/  S2R R2, SR_TID.X ;  /* 0x0000000000027919 */ /* 0x000e220000002100 */
[----:B------:R-:W-:Y:S01]  /*0020*/  MOV R0, 0x2 ;  /* 0x0000000200007802 */ /* 0x000fe20000000f00 */
[----:B------:R-:W-:Y:S02]  /*0030*/  ULDC.64 UR4, c[0x0][0x118] ;  /* 0x0000460000047ab9 */ /* 0x000fe40000000a00 */
[----:B------:R-:W1:Y:S01]  /*0040*/  S2R R4, SR_CTAID.X ;  /* 0x0000000000047919 */ /* 0x000e620000002500 */
[----:B0-----:R-:W-:-:S04]  /*0050*/  SHF.L.U32 R11, R2, 0x3, RZ ;  /* 0x00000003020b7819 */ /* 0x001fc800000006ff */
[----:B------:R-:W-:-:S04]  /*0060*/  LOP3.LUT R11, R11, 0x7f8, RZ, 0xc0, !PT ;  /* 0x000007f80b0b7812 */ /* 0x000fc800078ec0ff */
[----:B-1----:R-:W-:-:S05]  /*0070*/  LEA R3, R4, R11, 0xb ;  /* 0x0000000b04037211 */ /* 0x002fca00078e58ff */
[----:B------:R-:W-:-:S05]  /*0080*/  IMAD.WIDE R8, R3, R0, c[0x0][0x160] ;  /* 0x0000580003087625 */ /* 0x000fca00078e0200 */
[----:B------:R-:W2:Y:S01]  /*0090*/  LDG.E.EL.128 R4, [R8.64] ;  /* 0x0000000408047981 */ /* 0x000ea2000c2e1d00 */
[C---:B------:R-:W-:Y:S02]  /*00a0*/  LOP3.LUT P0, RZ, R2.reuse, 0x1f, RZ, 0xc0, !PT ;  /* 0x0000001f02ff7812 */ /* 0x040fe4000780c0ff */
[----:B------:R-:W-:Y:S02]  /*00b0*/  ISETP.GE.AND P1, PT, R2, 0x8, PT ;  /* 0x000000080200780c */ /* 0x000fe40003f26270 */
[----:B--2---:R-:W-:-:S04]  /*00c0*/  PRMT R12, R4, 0x7632, R12 ;  /* 0x00007632040c7816 */ /* 0x004fc8000000000c */
[----:B------:R-:W-:Y:S02]  /*00d0*/  SHF.L.U32 R13, R12, 0x10, RZ ;  /* 0x000000100c0d7819 */ /* 0x000fe400000006ff */
[----:B------:R-:W-:Y:S02]  /*00e0*/  SHF.L.U32 R12, R4, 0x10, RZ ;  /* 0x00000010040c7819 */ /* 0x000fe400000006ff */
[----:B------:R-:W-:Y:S01]  /*00f0*/  PRMT R4, R5, 0x7632, R4 ;  /* 0x0000763205047816 */ /* 0x000fe20000000004 */
[----:B------:R-:W-:Y:S01]  /*0100*/  FMUL R13, R13, R13 ;  /* 0x0000000d0d0d7220 */ /* 0x000fe20000400000 */
[----:B------:R-:W-:-:S03]  /*0110*/  IMAD.U32 R5, R5, 0x10000, RZ ;  /* 0x0001000005057824 */ /* 0x000fc600078e00ff */
[----:B------:R-:W-:Y:S01]  /*0120*/  FFMA R14, R12, R12, R13 ;  /* 0x0000000c0c0e7223 */ /* 0x000fe2000000000d */
[----:B------:R-:W-:Y:S02]  /*0130*/  SHF.L.U32 R12, R4, 0x10, RZ ;  /* 0x00000010040c7819 */ /* 0x000fe400000006ff */
[C---:B------:R-:W-:Y:S01]  /*0140*/  PRMT R4, R6.reuse, 0x7632, R4 ;  /* 0x0000763206047816 */ /* 0x040fe20000000004 */
[----:B------:R-:W-:Y:S01]  /*0150*/  FFMA R5, R5, R5, R14 ;  /* 0x0000000505057223 */ /* 0x000fe2000000000e */
[----:B------:R-:W-:-:S03]  /*0160*/  SHF.L.U32 R6, R6, 0x10, RZ ;  /* 0x0000001006067819 */ /* 0x000fc600000006ff */
[----:B------:R-:W-:Y:S01]  /*0170*/  FFMA R13, R12, R12, R5 ;  /* 0x0000000c0c0d7223 */ /* 0x000fe20000000005 */
[----:B------:R-:W-:Y:S02]  /*0180*/  SHF.L.U32 R5, R4, 0x10, RZ ;  /* 0x0000001004057819 */ /* 0x000fe400000006ff */
[C---:B------:R-:W-:Y:S01]  /*0190*/  PRMT R4, R7.reuse, 0x7632, R4 ;  /* 0x0000763207047816 */ /* 0x040fe20000000004 */
[----:B------:R-:W-:Y:S01]  /*01a0*/  FFMA R6, R6, R6, R13 ;  /* 0x0000000606067223 */ /* 0x000fe2000000000d */
[----:B------:R-:W-:-:S03]  /*01b0*/  SHF.L.U32 R7, R7, 0x10, RZ ;  /* 0x0000001007077819 */ /* 0x000fc600000006ff */
[----:B------:R-:W-:Y:S01]  /*01c0*/  FFMA R6, R5, R5, R6 ;  /* 0x0000000505067223 */ /* 0x000fe20000000006 */
[----:B------:R-:W-:-:S03]  /*01d0*/  IMAD.U32 R4, R4, 0x10000, RZ ;  /* 0x0001000004047824 */ /* 0x000fc600078e00ff */
[----:B------:R-:W-:-:S04]  /*01e0*/  FFMA R7, R7, R7, R6 ;  /* 0x0000000707077223 */ /* 0x000fc80000000006 */
[----:B------:R-:W-:-:S05]  /*01f0*/  FFMA R7, R4, R4, R7 ;  /* 0x0000000404077223 */ /* 0x000fca0000000007 */
[----:B------:R-:W0:Y:S02]  /*0200*/  SHFL.BFLY PT, R4, R7, 0x10, 0x1f ;  /* 0x0e001f0007047f89 */ /* 0x000e2400000e0000 */
[----:B0-----:R-:W-:Y:S01]  /*0210*/  FADD R4, R7, R4 ;  /* 0x0000000407047221 */ /* 0x001fe20000000000 */
[----:B------:R-:W-:-:S04]  /*0220*/  SHF.R.U32.HI R7, RZ, 0x3, R2 ;  /* 0x00000003ff077819 */ /* 0x000fc80000011602 */
[----:B------:R-:W0:Y:S01]  /*0230*/  SHFL.BFLY PT, R5, R4, 0x8, 0x1f ;  /* 0x0d001f0004057f89 */ /* 0x000e2200000e0000 */
[----:B------:R-:W-:Y:S01]  /*0240*/  LOP3.LUT R7, R7, 0x1c, RZ, 0xc0, !PT ;  /* 0x0000001c07077812 */ /* 0x000fe200078ec0ff */
[----:B0-----:R-:W-:-:S05]  /*0250*/  FADD R5, R4, R5 ;  /* 0x0000000504057221 */ /* 0x001fca0000000000 */
[----:B------:R-:W0:Y:S02]  /*0260*/  SHFL.BFLY PT, R6, R5, 0x4, 0x1f ;  /* 0x0c801f0005067f89 */ /* 0x000e2400000e0000 */
[----:B0-----:R-:W-:-:S05]  /*0270*/  FADD R6, R5, R6 ;  /* 0x0000000605067221 */ /* 0x001fca0000000000 */
[----:B------:R-:W0:Y:S02]  /*0280*/  SHFL.BFLY PT, R13, R6, 0x2, 0x1f ;  /* 0x0c401f00060d7f89 */ /* 0x000e2400000e0000 */
[----:B0-----:R-:W-:-:S05]  /*0290*/  FADD R13, R6, R13 ;  /* 0x0000000d060d7221 */ /* 0x001fca0000000000 */
[----:B------:R-:W0:Y:S02]  /*02a0*/  SHFL.BFLY PT, R12, R13, 0x1, 0x1f ;  /* 0x0c201f000d0c7f89 */ /* 0x000e2400000e0000 */
[----:B0-----:R-:W-:-:S05]  /*02b0*/  FADD R12, R13, R12 ;  /* 0x0000000c0d0c7221 */ /* 0x001fca0000000000 */
[----:B------:R-:W-:Y:S04]  /*02c0*/  @!P0 STS [R7], R12 ;  /* 0x0000000c07008388 */ /* 0x000fe80000000800 */
[----:B------:R-:W-:Y:S01]  /*02d0*/  BAR.SYNC.DEFER_BLOCKING 0x0 ;  /* 0x0000000000007b1d */ /* 0x000fe20000010000 */
[----:B------:R-:W-:-:S04]  /*02e0*/  LOP3.LUT P0, RZ, R2, 0x7, RZ, 0xc0, !PT ;  /* 0x0000000702ff7812 */ /* 0x000fc8000780c0ff */
[----:B------:R-:W-:Y:S01]  /*02f0*/  ISETP.LT.AND P0, PT, R2, 0x8, !P0 ;  /* 0x000000080200780c */ /* 0x000fe20004701270 */
[----:B------:R-:W0:Y:S04]  /*0300*/  @!P1 LDS R10, [R2.X4] ;  /* 0x00000000020a9984 */ /* 0x000e280000004800 */
[----:B0-----:R-:W0:Y:S02]  /*0310*/  SHFL.BFLY PT, R5, R10, 0x4, 0x1f ;  /* 0x0c801f000a057f89 */ /* 0x001e2400000e0000 */
[----:B0-----:R-:W-:-:S05]  /*0320*/  FADD R16, R10, R5 ;  /* 0x000000050a107221 */ /* 0x001fca0000000000 */
[----:B------:R-:W0:Y:S02]  /*0330*/  SHFL.BFLY PT, R5, R16, 0x2, 0x1f ;  /* 0x0c401f0010057f89 */ /* 0x000e2400000e0000 */
[----:B0-----:R-:W-:-:S05]  /*0340*/  FADD R17, R16, R5 ;  /* 0x0000000510117221 */ /* 0x001fca0000000000 */
[----:B------:R-:W0:Y:S02]  /*0350*/  SHFL.BFLY PT, R4, R17, 0x1, 0x1f ;  /* 0x0c201f0011047f89 */ /* 0x000e2400000e0000 */
[----:B0-----:R-:W-:-:S05]  /*0360*/  FADD R19, R17, R4 ;  /* 0x0000000411137221 */ /* 0x001fca0000000000 */
[----:B------:R-:W-:Y:S04]  /*0370*/  @P0 STS [R2.X4], R19 ;  /* 0x0000001302000388 */ /* 0x000fe80000004800 */
[----:B------:R-:W-:Y:S01]  /*0380*/  BAR.SYNC.DEFER_BLOCKING 0x0 ;  /* 0x0000000000007b1d */ /* 0x000fe20000010000 */
[----:B------:R-:W-:-:S05]  /*0390*/  IMAD.WIDE.U32 R4, R11, R0, c[0x0][0x168] ;  /* 0x00005a000b047625 */ /* 0x000fca00078e0000 */
[----:B------:R-:W2:Y:S04]  /*03a0*/  LDG.E.EF.128 R12, [R8.64] ;  /* 0x00000004080c7981 */ /* 0x000ea8000c0e1d00 */
[----:B------:R-:W3:Y:S01]  /*03b0*/  LDG.E.EL.128 R4, [R4.64] ;  /* 0x0000000404047981 */ /* 0x000ee2000c2e1d00 */
[----:B------:R-:W-:-:S03]  /*03c0*/  MOV R11, 0x3a000000 ;  /* 0x3a000000000b7802 */ /* 0x000fc60000000f00 */
[----:B------:R-:W0:Y:S02]  /*03d0*/  LDS R10, [RZ] ;  /* 0x00000000ff0a7984 */ /* 0x000e240000000800 */
[----:B0-----:R-:W-:-:S04]  /*03e0*/  FFMA R11, R10, R11, 9.9999999747524270788e-07 ;  /* 0x358637bd0a0b7423 */ /* 0x001fc8000000000b */
[----:B------:R-:W0:Y:S01]  /*03f0*/  MUFU.RSQ R17, R11 ;  /* 0x0000000b00117308 */ /* 0x000e220000001400 */
[C---:B--2---:R-:W-:Y:S02]  /*0400*/  PRMT R10, R12.reuse, 0x7632, R10 ;  /* 0x000076320c0a7816 */ /* 0x044fe4000000000a */
[C---:B------:R-:W-:Y:S02]  /*0410*/  PRMT R2, R13.reuse, 0x7632, R2 ;  /* 0x000076320d027816 */ /* 0x040fe40000000002 */
[----:B------:R-:W-:Y:S01]  /*0420*/  SHF.L.U32 R12, R12, 0x10, RZ ;  /* 0x000000100c0c7819 */ /* 0x000fe200000006ff */
[----:B------:R-:W-:Y:S01]  /*0430*/  IMAD.U32 R10, R10, 0x10000, RZ ;  /* 0x000100000a0a7824 */ /* 0x000fe200078e00ff */
[----:B------:R-:W-:Y:S02]  /*0440*/  SHF.L.U32 R13, R13, 0x10, RZ ;  /* 0x000000100d0d7819 */ /* 0x000fe400000006ff */
[----:B------:R-:W-:Y:S01]  /*0450*/  PRMT R8, R14, 0x7632, R8 ;  /* 0x000076320e087816 */ /* 0x000fe20000000008 */
[-C--:B0-----:R-:W-:Y:S01]  /*0460*/  FMUL R18, R10, R17.reuse ;  /* 0x000000110a127220 */ /* 0x081fe20000400000 */
[----:B------:R-:W-:Y:S01]  /*0470*/  SHF.L.U32 R2, R2, 0x10, RZ ;  /* 0x0000001002027819 */ /* 0x000fe200000006ff */
[-C--:B------:R-:W-:Y:S01]  /*0480*/  FMUL R16, R12, R17.reuse ;  /* 0x000000110c107220 */ /* 0x080fe20000400000 */
[----:B------:R-:W-:Y:S01]  /*0490*/  SHF.L.U32 R14, R14, 0x10, RZ ;  /* 0x000000100e0e7819 */ /* 0x000fe200000006ff */
[-C--:B------:R-:W-:Y:S01]  /*04a0*/  FMUL R19, R13, R17.reuse ;  /* 0x000000110d137220 */ /* 0x080fe20000400000 */
[C---:B------:R-:W-:Y:S01]  /*04b0*/  PRMT R9, R15.reuse, 0x7632, R9 ;  /* 0x000076320f097816 */ /* 0x040fe20000000009 */
[-C--:B------:R-:W-:Y:S01]  /*04c0*/  FMUL R10, R2, R17.reuse ;  /* 0x00000011020a7220 */ /* 0x080fe20000400000 */
[----:B------:R-:W-:Y:S01]  /*04d0*/  SHF.L.U32 R15, R15, 0x10, RZ ;  /* 0x000000100f0f7819 */ /* 0x000fe200000006ff */
[----:B------:R-:W-:Y:S01]  /*04e0*/  FMUL R2, R14, R17 ;  /* 0x000000110e027220 */ /* 0x000fe20000400000 */
[----:B------:R-:W-:-:S02]  /*04f0*/  SHF.L.U32 R11, R9, 0x10, RZ ;  /* 0x00000010090b7819 */ /* 0x000fc400000006ff */
[C---:B---3--:R-:W-:Y:S01]  /*0500*/  PRMT R12, R4.reuse, 0x7632, R12 ;  /* 0x00007632040c7816 */ /* 0x048fe2000000000c */
[-C--:B------:R-:W-:Y:S01]  /*0510*/  FMUL R9, R15, R17.reuse ;  /* 0x000000110f097220 */ /* 0x080fe20000400000 */
[----:B------:R-:W-:Y:S01]  /*0520*/  SHF.L.U32 R13, R4, 0x10, RZ ;  /* 0x00000010040d7819 */ /* 0x000fe200000006ff */
[----:B------:R-:W-:Y:S01]  /*0530*/  FMUL R11, R11, R17 ;  /* 0x000000110b0b7220 */ /* 0x000fe20000400000 */
[C---:B------:R-:W-:Y:S01]  /*0540*/  PRMT R4, R5.reuse, 0x7632, R4 ;  /* 0x0000763205047816 */ /* 0x040fe20000000004 */
[----:B------:R-:W-:Y:S01]  /*0550*/  IMAD.U32 R12, R12, 0x10000, RZ ;  /* 0x000100000c0c7824 */ /* 0x000fe200078e00ff */
[----:B------:R-:W-:Y:S01]  /*0560*/  SHF.L.U32 R14, R5, 0x10, RZ ;  /* 0x00000010050e7819 */ /* 0x000fe200000006ff */
[----:B------:R-:W-:Y:S01]  /*0570*/  FADD R13, R13, 1 ;  /* 0x3f8000000d0d7421 */ /* 0x000fe20000000000 */
[C---:B------:R-:W-:Y:S02]  /*0580*/  PRMT R5, R6.reuse, 0x7632, R5 ;  /* 0x0000763206057816 */ /* 0x040fe40000000005 */
[----:B------:R-:W-:Y:S01]  /*0590*/  SHF.L.U32 R15, R6, 0x10, RZ ;  /* 0x00000010060f7819 */ /* 0x000fe200000006ff */
[----:B------:R-:W-:Y:S01]  /*05a0*/  FMUL R16, R16, R13 ;  /* 0x0000000d10107220 */ /* 0x000fe20000400000 */
[----:B------:R-:W-:Y:S01]  /*05b0*/  PRMT R6, R7, 0x7632, R6 ;  /* 0x0000763207067816 */ /* 0x000fe20000000006 */
[----:B------:R-:W-:Y:S01]  /*05c0*/  FADD R14, R14, 1 ;  /* 0x3f8000000e0e7421 */ /* 0x000fe20000000000 */
[----:B------:R-:W-:Y:S01]  /*05d0*/  SHF.L.U32 R8, R8, 0x10, RZ ;  /* 0x0000001008087819 */ /* 0x000fe200000006ff */
[----:B------:R-:W-:Y:S01]  /*05e0*/  FADD R15, R15, 1 ;  /* 0x3f8000000f0f7421 */ /* 0x000fe20000000000 */
[----:B------:R-:W-:Y:S01]  /*05f0*/  SHF.L.U32 R4, R4, 0x10, RZ ;  /* 0x0000001004047819 */ /* 0x000fe200000006ff */
[----:B------:R-:W-:Y:S01]  /*0600*/  FMUL R14, R19, R14 ;  /* 0x0000000e130e7220 */ /* 0x000fe20000400000 */
[----:B------:R-:W-:Y:S01]  /*0610*/  SHF.L.U32 R5, R5, 0x10, RZ ;  /* 0x0000001005057819 */ /* 0x000fe200000006ff */
[----:B------:R-:W-:Y:S01]  /*0620*/  FMUL R8, R8, R17 ;  /* 0x0000001108087220 */ /* 0x000fe20000400000 */
[----:B------:R-:W-:Y:S01]  /*0630*/  SHF.L.U32 R7, R7, 0x10, RZ ;  /* 0x0000001007077819 */ /* 0x000fe200000006ff */
[----:B------:R-:W-:Y:S01]  /*0640*/  FADD R13, R4, 1 ;  /* 0x3f800000040d7421 */ /* 0x000fe20000000000 */
[----:B------:R-:W-:Y:S01]  /*0650*/  SHF.L.U32 R6, R6, 0x10, RZ ;  /* 0x0000001006067819 */ /* 0x000fe200000006ff */
[----:B------:R-:W-:Y:S01]  /*0660*/  FADD R5, R5, 1 ;  /* 0x3f80000005057421 */ /* 0x000fe20000000000 */
[----:B------:R-:W-:Y:S01]  /*0670*/  FADD R17, R12, 1 ;  /* 0x3f8000000c117421 */ /* 0x000fe20000000000 */
[----:B------:R-:W-:Y:S01]  /*0680*/  FADD R4, R7, 1 ;  /* 0x3f80000007047421 */ /* 0x000fe20000000000 */
[----:B------:R-:W-:Y:S01]  /*0690*/  FMUL R2, R2, R15 ;  /* 0x0000000f02027220 */ /* 0x000fe20000400000 */
[----:B------:R-:W-:Y:S01]  /*06a0*/  FADD R6, R6, 1 ;  /* 0x3f80000006067421 */ /* 0x000fe20000000000 */
[----:B------:R-:W-:Y:S01]  /*06b0*/  FMUL R7, R8, R5 ;  /* 0x0000000508077220 */ /* 0x000fe20000400000 */
[----:B------:R-:W-:Y:S01]  /*06c0*/  FMUL R17, R18, R17 ;  /* 0x0000001112117220 */ /* 0x000fe20000400000 */
[----:B------:R-:W-:Y:S01]  /*06d0*/  FMUL R13, R10, R13 ;  /* 0x0000000d0a0d7220 */ /* 0x000fe20000400000 */
[----:B------:R-:W-:Y:S01]  /*06e0*/  FMUL R9, R9, R4 ;  /* 0x0000000409097220 */ /* 0x000fe20000400000 */
[----:B------:R-:W-:Y:S01]  /*06f0*/  FMUL R8, R11, R6 ;  /* 0x000000060b087220 */ /* 0x000fe20000400000 */
[----:B------:R-:W-:Y:S01]  /*0700*/  F2FP.BF16.PACK_AB R6, R7, R2 ;  /* 0x000000020706723e */ /* 0x000fe200000010ff */
[----:B------:R-:W-:Y:S01]  /*0710*/  IMAD.WIDE R2, R3, R0, c[0x0][0x170] ;  /* 0x00005c0003027625 */ /* 0x000fe200078e0200 */
[----:B------:R-:W-:-:S02]  /*0720*/  F2FP.BF16.PACK_AB R4, R17, R16 ;  /* 0x000000101104723e */ /* 0x000fc400000010ff */
[----:B------:R-:W-:Y:S02]  /*0730*/  F2FP.BF16.PACK_AB R5, R13, R14 ;  /* 0x0000000e0d05723e */ /* 0x000fe400000010ff */
[----:B------:R-:W-:-:S05]  /*0740*/  F2FP.BF16.PACK_AB R7, R8, R9 ;  /* 0x000000090807723e */ /* 0x000fca00000010ff */
[----:B------:R-:W-:Y:S01]  /*0750*/  STG.E.128 [R2.64], R4 ;  /* 0x0000000402007986 */ /* 0x000fe2000c101d04 */
[----:B------:R-:W-:Y:S05]  /*0760*/  EXIT ;  /* 0x000000000000794d */ /* 0x000fea0003800000 */
.L_x_0:
[----:B------:R-:W-:-:S00]  /*0770*/  BRA `(.L_x_0) ;  /* 0xfffffff000007947 */ /* 0x000fc0000383ffff */
[----:B------:R-:W-:-:S00]  /*0780*/  NOP ;  /* 0x0000000000007918 */ /* 0x000fc00000000000 */
[----:B------:R-:W-:-:S00]  /*0790*/  NOP ;  /* 0x0000000000007918 */ /* 0x000fc00000000000 */
[----:B------:R-:W-:-:S00]  /*07a0*/  NOP ;  /* 0x0000000000007918 */ /* 0x000fc00000000000 */
[----:B------:R-:W-:-:S00]  /*07b0*/  NOP ;  /* 0x0000000000007918 */ /* 0x000fc00000000000 */
[----:B------:R-:W-:-:S00]  /*07c0*/  NOP ;  /* 0x0000000000007918 */ /* 0x000fc00000000000 */
[----:B------:R-:W-:-:S00]  /*07d0*/  NOP ;  /* 0x0000000000007918 */ /* 0x000fc00000000000 */
[----:B------:R-:W-:-:S00]  /*07e0*/  NOP ;  /* 0x0000000000007918 */ /* 0x000fc00000000000 */
[----:B------:R-:W-:-:S00]  /*07f0*/  NOP ;  /* 0x0000000000007918 */ /* 0x000fc00000000000 */
.L_x_1:


//--------------------- .nv.global.init           --------------------------
	.section	.nv.global.init,"aw",@progbits
.nv.global.init:
	.type		_$_str,@object
	.size		_$_str,(.L_0 - _$_str)
_$_str:
        /*0000*/ 	.byte	0x5f, 0x5f, 0x43, 0x55, 0x44, 0x41, 0x5f, 0x46, 0x54, 0x5a, 0x00
.L_0:


//--------------------- .nv.shared.triton_        --------------------------
	.section	.nv.shared.triton_,"aw",@nobits
	.sectionflags	@""
	.align	16
